//
// Generated by NVIDIA NVVM Compiler
//
// Compiler Build ID: CL-36424714
// Cuda compilation tools, release 13.0, V13.0.88
// Based on NVVM 20.0.0
//

.version 9.0
.target sm_100
.address_size 64

	// .globl	_Z10sumaEnteroiPi

.visible .entry _Z10sumaEnteroiPi(
	.param .u32 _Z10sumaEnteroiPi_param_0,
	.param .u64 .ptr .align 1 _Z10sumaEnteroiPi_param_1
)
{
	.reg .b32 	%r<5>;
	.reg .b64 	%rd<5>;

	ld.param.u32 	%r1, [_Z10sumaEnteroiPi_param_0];
	ld.param.u64 	%rd1, [_Z10sumaEnteroiPi_param_1];
	cvta.to.global.u64 	%rd2, %rd1;
	mov.u32 	%r2, %tid.x;
	mul.wide.u32 	%rd3, %r2, 4;
	add.s64 	%rd4, %rd2, %rd3;
	ld.global.u32 	%r3, [%rd4];
	add.s32 	%r4, %r3, %r1;
	st.global.u32 	[%rd4], %r4;
	ret;

}


// ===== COMPILED SASS (sm_100) =====

	.target	sm_100

	.elftype	@"ET_EXEC"


//--------------------- .note.nv.tkinfo           --------------------------
	.section	.note.nv.tkinfo,"",@"SHT_NOTE"
	.sectionflags	@"SHF_NOTE_NV_TKINFO"
	.tkinfo
        /*0018*/ 	.word	0x00000002
        /*0030*/ 	.string	""
        /*0030*/ 	.string	"ptxas"
        /*0030*/ 	.string	"Cuda compilation tools, release 13.0, V13.0.88"
        /*0030*/ 	.string	"Build cuda_13.0.r13.0/compiler.36424714_0"
        /*0030*/ 	.string	"-arch sm_100 -m 64 "



//--------------------- .note.nv.cuinfo           --------------------------
	.section	.note.nv.cuinfo,"",@"SHT_NOTE"
	.sectionflags	@"SHF_NOTE_NV_CUINFO"
        /*0018*/ 	.short	0x0002
        /*001a*/ 	.short	0x0064
        /*001c*/ 	.short	0x0082
	.zero		2


//--------------------- .nv.info                  --------------------------
	.section	.nv.info,"",@"SHT_CUDA_INFO"
	.align	4


	//----- nvinfo : EIATTR_REGCOUNT
	.align		4
        /*0000*/ 	.byte	0x04, 0x2f
        /*0002*/ 	.short	(.L_1 - .L_0)
	.align		4
.L_0:
        /*0004*/ 	.word	index@(_Z10sumaEnteroiPi)
        /*0008*/ 	.word	0x00000008


	//----- nvinfo : EIATTR_FRAME_SIZE
	.align		4
.L_1:
        /*000c*/ 	.byte	0x04, 0x11
        /*000e*/ 	.short	(.L_3 - .L_2)
	.align		4
.L_2:
        /*0010*/ 	.word	index@(_Z10sumaEnteroiPi)
        /*0014*/ 	.word	0x00000000


	//----- nvinfo : EIATTR_MIN_STACK_SIZE
	.align		4
.L_3:
        /*0018*/ 	.byte	0x04, 0x12
        /*001a*/ 	.short	(.L_5 - .L_4)
	.align		4
.L_4:
        /*001c*/ 	.word	index@(_Z10sumaEnteroiPi)
        /*0020*/ 	.word	0x00000000
.L_5:


//--------------------- .nv.compat                --------------------------
	.section	.nv.compat,"",@"SHT_CUDA_COMPAT_INFO"
	.align	4
        /*0000*/ 	.byte	0x02, 0x09, 0x00, 0x00, 0x02, 0x02, 0x01, 0x00, 0x02, 0x05, 0x05, 0x00, 0x03, 0x07, 0x01, 0x01
        /*0010*/ 	.byte	0x02, 0x03, 0x00, 0x00, 0x02, 0x06, 0x01, 0x00, 0x04, 0x0b, 0x08, 0x00, 0x09, 0x00, 0x00, 0x00
        /*0020*/ 	.byte	0x00, 0x00, 0x00, 0x00


//--------------------- .nv.info._Z10sumaEnteroiPi --------------------------
	.section	.nv.info._Z10sumaEnteroiPi,"",@"SHT_CUDA_INFO"
	.sectionflags	@""
	.align	4


	//----- nvinfo : EIATTR_CUDA_API_VERSION
	.align		4
        /*0000*/ 	.byte	0x04, 0x37
        /*0002*/ 	.short	(.L_7 - .L_6)
.L_6:
        /*0004*/ 	.word	0x00000082


	//----- nvinfo : EIATTR_KPARAM_INFO
	.align		4
.L_7:
        /*0008*/ 	.byte	0x04, 0x17
        /*000a*/ 	.short	(.L_9 - .L_8)
.L_8:
        /*000c*/ 	.word	0x00000000
        /*0010*/ 	.short	0x0001
        /*0012*/ 	.short	0x0008
        /*0014*/ 	.byte	0x00, 0xf5, 0x21, 0x00


	//----- nvinfo : EIATTR_KPARAM_INFO
	.align		4
.L_9:
        /*0018*/ 	.byte	0x04, 0x17
        /*001a*/ 	.short	(.L_11 - .L_10)
.L_10:
        /*001c*/ 	.word	0x00000000
        /*0020*/ 	.short	0x0000
        /*0022*/ 	.short	0x0000
        /*0024*/ 	.byte	0x00, 0xf0, 0x11, 0x00


	//----- nvinfo : EIATTR_SPARSE_MMA_MASK
	.align		4
.L_11:
        /*0028*/ 	.byte	0x03, 0x50
        /*002a*/ 	.short	0x0000


	//----- nvinfo : EIATTR_MAXREG_COUNT
	.align		4
        /*002c*/ 	.byte	0x03, 0x1b
        /*002e*/ 	.short	0x00ff


	//----- nvinfo : EIATTR_MERCURY_ISA_VERSION
	.align		4
        /*0030*/ 	.byte	0x03, 0x5f
        /*0032*/ 	.short	0x0101


	//----- nvinfo : EIATTR_VRC_CTA_INIT_COUNT
	.align		4
        /*0034*/ 	.byte	0x02, 0x4a
	.zero		1
	.zero		1


	//----- nvinfo : EIATTR_EXIT_INSTR_OFFSETS
	.align		4
        /*0038*/ 	.byte	0x04, 0x1c
        /*003a*/ 	.short	(.L_13 - .L_12)


	//   ....[0]....
.L_12:
        /*003c*/ 	.word	0x00000090


	//----- nvinfo : EIATTR_CBANK_PARAM_SIZE
	.align		4
.L_13:
        /*0040*/ 	.byte	0x03, 0x19
        /*0042*/ 	.short	0x0010


	//----- nvinfo : EIATTR_PARAM_CBANK
	.align		4
        /*0044*/ 	.byte	0x04, 0x0a
        /*0046*/ 	.short	(.L_15 - .L_14)
	.align		4
.L_14:
        /*0048*/ 	.word	index@(.nv.constant0._Z10sumaEnteroiPi)
        /*004c*/ 	.short	0x0380
        /*004e*/ 	.short	0x0010


	//----- nvinfo : EIATTR_SW_WAR
	.align		4
.L_15:
        /*0050*/ 	.byte	0x04, 0x36
        /*0052*/ 	.short	(.L_17 - .L_16)
.L_16:
        /*0054*/ 	.word	0x00000008
.L_17:


//--------------------- .nv.callgraph             --------------------------
	.section	.nv.callgraph,"",@"SHT_CUDA_CALLGRAPH"
	.align	4
	.sectionentsize	8
	.align		4
        /*0000*/ 	.word	0x00000000
	.align		4
        /*0004*/ 	.word	0xffffffff
	.align		4
        /*0008*/ 	.word	0x00000000
	.align		4
        /*000c*/ 	.word	0xfffffffe
	.align		4
        /*0010*/ 	.word	0x00000000
	.align		4
        /*0014*/ 	.word	0xfffffffd
	.align		4
        /*0018*/ 	.word	0x00000000
	.align		4
        /*001c*/ 	.word	0xfffffffc


//--------------------- .text._Z10sumaEnteroiPi   --------------------------
	.section	.text._Z10sumaEnteroiPi,"ax",@progbits
	.align	128
        .global         _Z10sumaEnteroiPi
        .type           _Z10sumaEnteroiPi,@function
        .size           _Z10sumaEnteroiPi,(.L_x_1 - _Z10sumaEnteroiPi)
        .other          _Z10sumaEnteroiPi,@"STO_CUDA_ENTRY STV_DEFAULT"
_Z10sumaEnteroiPi:
.text._Z10sumaEnteroiPi:
[----:B------:R-:W-:Y:S01]  /*0000*/  LDC R1, c[0x0][0x37c] ;  /* 0x0000df00ff017b82 */ /* 0x000fe20000000800 */
[----:B------:R-:W0:Y:S07]  /*0010*/  S2R R5, SR_TID.X ;  /* 0x0000000000057919 */ /* 0x000e2e0000002100 */
[----:B------:R-:W0:Y:S01]  /*0020*/  LDC.64 R2, c[0x0][0x388] ;  /* 0x0000e200ff027b82 */ /* 0x000e220000000a00 */
[----:B------:R-:W1:Y:S01]  /*0030*/  LDCU.64 UR4, c[0x0][0x358] ;  /* 0x00006b00ff0477ac */ /* 0x000e620008000a00 */
[----:B------:R-:W2:Y:S01]  /*0040*/  LDCU UR6, c[0x0][0x380] ;  /* 0x00007000ff0677ac */ /* 0x000ea20008000800 */
[----:B0-----:R-:W-:-:S05]  /*0050*/  IMAD.WIDE.U32 R2, R5, 0x4, R2 ;  /* 0x0000000405027825 */ /* 0x001fca00078e0002 */
[----:B-1----:R-:W2:Y:S02]  /*0060*/  LDG.E R0, desc[UR4][R2.64] ;  /* 0x0000000402007981 */ /* 0x002ea4000c1e1900 */
[----:B--2---:R-:W-:-:S05]  /*0070*/  IADD3 R5, PT, PT, R0, UR6, RZ ;  /* 0x0000000600057c10 */ /* 0x004fca000fffe0ff */
[----:B------:R-:W-:Y:S01]  /*0080*/  STG.E desc[UR4][R2.64], R5 ;  /* 0x0000000502007986 */ /* 0x000fe2000c101904 */
[----:B------:R-:W-:Y:S05]  /*0090*/  EXIT ;  /* 0x000000000000794d */ /* 0x000fea0003800000 */
.L_x_0:
[----:B------:R-:W-:-:S00]  /*00a0*/  BRA `(.L_x_0) ;  /* 0xfffffffc00fc7947 */ /* 0x000fc0000383ffff */
[----:B------:R-:W-:-:S00]  /*00b0*/  NOP ;  /* 0x0000000000007918 */ /* 0x000fc00000000000 */
        /* <DEDUP_REMOVED lines=12> */
.L_x_1:


//--------------------- .nv.shared.reserved.0     --------------------------
	.section	.nv.shared.reserved.0,"aw",@nobits
	.weak		__nv_reservedSMEM_offset_0_alias
	.size		__nv_reservedSMEM_offset_0_alias, 0, 64
	.other		__nv_reservedSMEM_offset_0_alias,@"STO_CUDA_RESERVED_SHARED STV_DEFAULT"
__nv_reservedSMEM_offset_0_alias:
	.zero		0
	.zero		64


//--------------------- .nv.constant0._Z10sumaEnteroiPi --------------------------
	.section	.nv.constant0._Z10sumaEnteroiPi,"a",@progbits
	.sectionflags	@""
	.align	4
.nv.constant0._Z10sumaEnteroiPi:
	.zero		912


//--------------------- SYMBOLS --------------------------

	.type		.nv.reservedSmem.offset0,@object
	.size		.nv.reservedSmem.offset0,0x4
